//
// Generated by NVIDIA NVVM Compiler
//
// Compiler Build ID: CL-36424714
// Cuda compilation tools, release 13.0, V13.0.88
// Based on NVVM 20.0.0
//

.version 9.0
.target sm_100
.address_size 64

	// .globl	_Z15my_first_kernelIdEvPT_

.visible .entry _Z15my_first_kernelIdEvPT_(
	.param .u64 .ptr .align 1 _Z15my_first_kernelIdEvPT__param_0
)
{
	.reg .b32 	%r<5>;
	.reg .b64 	%rd<5>;
	.reg .b64 	%fd<2>;

	ld.param.u64 	%rd1, [_Z15my_first_kernelIdEvPT__param_0];
	cvta.to.global.u64 	%rd2, %rd1;
	mov.u32 	%r1, %tid.x;
	mov.u32 	%r2, %ntid.x;
	mov.u32 	%r3, %ctaid.x;
	mad.lo.s32 	%r4, %r2, %r3, %r1;
	cvt.rn.f64.u32 	%fd1, %r1;
	mul.wide.s32 	%rd3, %r4, 8;
	add.s64 	%rd4, %rd2, %rd3;
	st.global.f64 	[%rd4], %fd1;
	ret;

}
	// .globl	_Z15my_first_kernelIfEvPT_
.visible .entry _Z15my_first_kernelIfEvPT_(
	.param .u64 .ptr .align 1 _Z15my_first_kernelIfEvPT__param_0
)
{
	.reg .b32 	%r<5>;
	.reg .b32 	%f<2>;
	.reg .b64 	%rd<5>;

	ld.param.u64 	%rd1, [_Z15my_first_kernelIfEvPT__param_0];
	cvta.to.global.u64 	%rd2, %rd1;
	mov.u32 	%r1, %tid.x;
	mov.u32 	%r2, %ntid.x;
	mov.u32 	%r3, %ctaid.x;
	mad.lo.s32 	%r4, %r2, %r3, %r1;
	cvt.rn.f32.u32 	%f1, %r1;
	mul.wide.s32 	%rd3, %r4, 4;
	add.s64 	%rd4, %rd2, %rd3;
	st.global.f32 	[%rd4], %f1;
	ret;

}
	// .globl	_Z15my_first_kernelIiEvPT_
.visible .entry _Z15my_first_kernelIiEvPT_(
	.param .u64 .ptr .align 1 _Z15my_first_kernelIiEvPT__param_0
)
{
	.reg .b32 	%r<5>;
	.reg .b64 	%rd<5>;

	ld.param.u64 	%rd1, [_Z15my_first_kernelIiEvPT__param_0];
	cvta.to.global.u64 	%rd2, %rd1;
	mov.u32 	%r1, %tid.x;
	mov.u32 	%r2, %ntid.x;
	mov.u32 	%r3, %ctaid.x;
	mad.lo.s32 	%r4, %r2, %r3, %r1;
	mul.wide.s32 	%rd3, %r4, 4;
	add.s64 	%rd4, %rd2, %rd3;
	st.global.u32 	[%rd4], %r1;
	ret;

}


// ===== COMPILED SASS (sm_100) =====

	.target	sm_100

	.elftype	@"ET_EXEC"


//--------------------- .note.nv.tkinfo           --------------------------
	.section	.note.nv.tkinfo,"",@"SHT_NOTE"
	.sectionflags	@"SHF_NOTE_NV_TKINFO"
	.tkinfo
        /*0018*/ 	.word	0x00000002
        /*0030*/ 	.string	""
        /*0030*/ 	.string	"ptxas"
        /*0030*/ 	.string	"Cuda compilation tools, release 13.0, V13.0.88"
        /*0030*/ 	.string	"Build cuda_13.0.r13.0/compiler.36424714_0"
        /*0030*/ 	.string	"-arch sm_100 -m 64 "



//--------------------- .note.nv.cuinfo           --------------------------
	.section	.note.nv.cuinfo,"",@"SHT_NOTE"
	.sectionflags	@"SHF_NOTE_NV_CUINFO"
        /*0018*/ 	.short	0x0002
        /*001a*/ 	.short	0x0064
        /*001c*/ 	.short	0x0082
	.zero		2


//--------------------- .nv.info                  --------------------------
	.section	.nv.info,"",@"SHT_CUDA_INFO"
	.align	4


	//----- nvinfo : EIATTR_REGCOUNT
	.align		4
        /*0000*/ 	.byte	0x04, 0x2f
        /*0002*/ 	.short	(.L_1 - .L_0)
	.align		4
.L_0:
        /*0004*/ 	.word	index@(_Z15my_first_kernelIdEvPT_)
        /*0008*/ 	.word	0x0000000a


	//----- nvinfo : EIATTR_FRAME_SIZE
	.align		4
.L_1:
        /*000c*/ 	.byte	0x04, 0x11
        /*000e*/ 	.short	(.L_3 - .L_2)
	.align		4
.L_2:
        /*0010*/ 	.word	index@(_Z15my_first_kernelIdEvPT_)
        /*0014*/ 	.word	0x00000000


	//----- nvinfo : EIATTR_REGCOUNT
	.align		4
.L_3:
        /*0018*/ 	.byte	0x04, 0x2f
        /*001a*/ 	.short	(.L_5 - .L_4)
	.align		4
.L_4:
        /*001c*/ 	.word	index@(_Z15my_first_kernelIfEvPT_)
        /*0020*/ 	.word	0x0000000a


	//----- nvinfo : EIATTR_FRAME_SIZE
	.align		4
.L_5:
        /*0024*/ 	.byte	0x04, 0x11
        /*0026*/ 	.short	(.L_7 - .L_6)
	.align		4
.L_6:
        /*0028*/ 	.word	index@(_Z15my_first_kernelIfEvPT_)
        /*002c*/ 	.word	0x00000000


	//----- nvinfo : EIATTR_REGCOUNT
	.align		4
.L_7:
        /*0030*/ 	.byte	0x04, 0x2f
        /*0032*/ 	.short	(.L_9 - .L_8)
	.align		4
.L_8:
        /*0034*/ 	.word	index@(_Z15my_first_kernelIiEvPT_)
        /*0038*/ 	.word	0x0000000a


	//----- nvinfo : EIATTR_FRAME_SIZE
	.align		4
.L_9:
        /*003c*/ 	.byte	0x04, 0x11
        /*003e*/ 	.short	(.L_11 - .L_10)
	.align		4
.L_10:
        /*0040*/ 	.word	index@(_Z15my_first_kernelIiEvPT_)
        /*0044*/ 	.word	0x00000000


	//----- nvinfo : EIATTR_MIN_STACK_SIZE
	.align		4
.L_11:
        /*0048*/ 	.byte	0x04, 0x12
        /*004a*/ 	.short	(.L_13 - .L_12)
	.align		4
.L_12:
        /*004c*/ 	.word	index@(_Z15my_first_kernelIiEvPT_)
        /*0050*/ 	.word	0x00000000


	//----- nvinfo : EIATTR_MIN_STACK_SIZE
	.align		4
.L_13:
        /*0054*/ 	.byte	0x04, 0x12
        /*0056*/ 	.short	(.L_15 - .L_14)
	.align		4
.L_14:
        /*0058*/ 	.word	index@(_Z15my_first_kernelIfEvPT_)
        /*005c*/ 	.word	0x00000000


	//----- nvinfo : EIATTR_MIN_STACK_SIZE
	.align		4
.L_15:
        /*0060*/ 	.byte	0x04, 0x12
        /*0062*/ 	.short	(.L_17 - .L_16)
	.align		4
.L_16:
        /*0064*/ 	.word	index@(_Z15my_first_kernelIdEvPT_)
        /*0068*/ 	.word	0x00000000
.L_17:


//--------------------- .nv.compat                --------------------------
	.section	.nv.compat,"",@"SHT_CUDA_COMPAT_INFO"
	.align	4
        /*0000*/ 	.byte	0x02, 0x09, 0x00, 0x00, 0x02, 0x02, 0x01, 0x00, 0x02, 0x05, 0x05, 0x00, 0x03, 0x07, 0x01, 0x01
        /*0010*/ 	.byte	0x02, 0x03, 0x00, 0x00, 0x02, 0x06, 0x01, 0x00, 0x04, 0x0b, 0x08, 0x00, 0x09, 0x00, 0x00, 0x00
        /*0020*/ 	.byte	0x00, 0x00, 0x00, 0x00


//--------------------- .nv.info._Z15my_first_kernelIiEvPT_ --------------------------
	.section	.nv.info._Z15my_first_kernelIiEvPT_,"",@"SHT_CUDA_INFO"
	.sectionflags	@""
	.align	4


	//----- nvinfo : EIATTR_CUDA_API_VERSION
	.align		4
        /*0000*/ 	.byte	0x04, 0x37
        /*0002*/ 	.short	(.L_19 - .L_18)
.L_18:
        /*0004*/ 	.word	0x00000082


	//----- nvinfo : EIATTR_KPARAM_INFO
	.align		4
.L_19:
        /*0008*/ 	.byte	0x04, 0x17
        /*000a*/ 	.short	(.L_21 - .L_20)
.L_20:
        /*000c*/ 	.word	0x00000000
        /*0010*/ 	.short	0x0000
        /*0012*/ 	.short	0x0000
        /*0014*/ 	.byte	0x00, 0xf5, 0x21, 0x00


	//----- nvinfo : EIATTR_SPARSE_MMA_MASK
	.align		4
.L_21:
        /*0018*/ 	.byte	0x03, 0x50
        /*001a*/ 	.short	0x0000


	//----- nvinfo : EIATTR_MAXREG_COUNT
	.align		4
        /*001c*/ 	.byte	0x03, 0x1b
        /*001e*/ 	.short	0x00ff


	//----- nvinfo : EIATTR_MERCURY_ISA_VERSION
	.align		4
        /*0020*/ 	.byte	0x03, 0x5f
        /*0022*/ 	.short	0x0101


	//----- nvinfo : EIATTR_VRC_CTA_INIT_COUNT
	.align		4
        /*0024*/ 	.byte	0x02, 0x4a
	.zero		1
	.zero		1


	//----- nvinfo : EIATTR_EXIT_INSTR_OFFSETS
	.align		4
        /*0028*/ 	.byte	0x04, 0x1c
        /*002a*/ 	.short	(.L_23 - .L_22)


	//   ....[0]....
.L_22:
        /*002c*/ 	.word	0x00000090


	//----- nvinfo : EIATTR_CBANK_PARAM_SIZE
	.align		4
.L_23:
        /*0030*/ 	.byte	0x03, 0x19
        /*0032*/ 	.short	0x0008


	//----- nvinfo : EIATTR_PARAM_CBANK
	.align		4
        /*0034*/ 	.byte	0x04, 0x0a
        /*0036*/ 	.short	(.L_25 - .L_24)
	.align		4
.L_24:
        /*0038*/ 	.word	index@(.nv.constant0._Z15my_first_kernelIiEvPT_)
        /*003c*/ 	.short	0x0380
        /*003e*/ 	.short	0x0008


	//----- nvinfo : EIATTR_SW_WAR
	.align		4
.L_25:
        /*0040*/ 	.byte	0x04, 0x36
        /*0042*/ 	.short	(.L_27 - .L_26)
.L_26:
        /*0044*/ 	.word	0x00000008
.L_27:


//--------------------- .nv.info._Z15my_first_kernelIfEvPT_ --------------------------
	.section	.nv.info._Z15my_first_kernelIfEvPT_,"",@"SHT_CUDA_INFO"
	.sectionflags	@""
	.align	4


	//----- nvinfo : EIATTR_CUDA_API_VERSION
	.align		4
        /*0000*/ 	.byte	0x04, 0x37
        /*0002*/ 	.short	(.L_29 - .L_28)
.L_28:
        /*0004*/ 	.word	0x00000082


	//----- nvinfo : EIATTR_KPARAM_INFO
	.align		4
.L_29:
        /*0008*/ 	.byte	0x04, 0x17
        /*000a*/ 	.short	(.L_31 - .L_30)
.L_30:
        /*000c*/ 	.word	0x00000000
        /*0010*/ 	.short	0x0000
        /*0012*/ 	.short	0x0000
        /*0014*/ 	.byte	0x00, 0xf5, 0x21, 0x00


	//----- nvinfo : EIATTR_SPARSE_MMA_MASK
	.align		4
.L_31:
        /*0018*/ 	.byte	0x03, 0x50
        /*001a*/ 	.short	0x0000


	//----- nvinfo : EIATTR_MAXREG_COUNT
	.align		4
        /*001c*/ 	.byte	0x03, 0x1b
        /*001e*/ 	.short	0x00ff


	//----- nvinfo : EIATTR_MERCURY_ISA_VERSION
	.align		4
        /*0020*/ 	.byte	0x03, 0x5f
        /*0022*/ 	.short	0x0101


	//----- nvinfo : EIATTR_VRC_CTA_INIT_COUNT
	.align		4
        /*0024*/ 	.byte	0x02, 0x4a
	.zero		1
	.zero		1


	//----- nvinfo : EIATTR_EXIT_INSTR_OFFSETS
	.align		4
        /*0028*/ 	.byte	0x04, 0x1c
        /*002a*/ 	.short	(.L_33 - .L_32)


	//   ....[0]....
.L_32:
        /*002c*/ 	.word	0x000000a0


	//----- nvinfo : EIATTR_CBANK_PARAM_SIZE
	.align		4
.L_33:
        /*0030*/ 	.byte	0x03, 0x19
        /*0032*/ 	.short	0x0008


	//----- nvinfo : EIATTR_PARAM_CBANK
	.align		4
        /*0034*/ 	.byte	0x04, 0x0a
        /*0036*/ 	.short	(.L_35 - .L_34)
	.align		4
.L_34:
        /*0038*/ 	.word	index@(.nv.constant0._Z15my_first_kernelIfEvPT_)
        /*003c*/ 	.short	0x0380
        /*003e*/ 	.short	0x0008


	//----- nvinfo : EIATTR_SW_WAR
	.align		4
.L_35:
        /*0040*/ 	.byte	0x04, 0x36
        /*0042*/ 	.short	(.L_37 - .L_36)
.L_36:
        /*0044*/ 	.word	0x00000008
.L_37:


//--------------------- .nv.info._Z15my_first_kernelIdEvPT_ --------------------------
	.section	.nv.info._Z15my_first_kernelIdEvPT_,"",@"SHT_CUDA_INFO"
	.sectionflags	@""
	.align	4


	//----- nvinfo : EIATTR_CUDA_API_VERSION
	.align		4
        /*0000*/ 	.byte	0x04, 0x37
        /*0002*/ 	.short	(.L_39 - .L_38)
.L_38:
        /*0004*/ 	.word	0x00000082


	//----- nvinfo : EIATTR_KPARAM_INFO
	.align		4
.L_39:
        /*0008*/ 	.byte	0x04, 0x17
        /*000a*/ 	.short	(.L_41 - .L_40)
.L_40:
        /*000c*/ 	.word	0x00000000
        /*0010*/ 	.short	0x0000
        /*0012*/ 	.short	0x0000
        /*0014*/ 	.byte	0x00, 0xf5, 0x21, 0x00


	//----- nvinfo : EIATTR_SPARSE_MMA_MASK
	.align		4
.L_41:
        /*0018*/ 	.byte	0x03, 0x50
        /*001a*/ 	.short	0x0000


	//----- nvinfo : EIATTR_MAXREG_COUNT
	.align		4
        /*001c*/ 	.byte	0x03, 0x1b
        /*001e*/ 	.short	0x00ff


	//----- nvinfo : EIATTR_MERCURY_ISA_VERSION
	.align		4
        /*0020*/ 	.byte	0x03, 0x5f
        /*0022*/ 	.short	0x0101


	//----- nvinfo : EIATTR_VRC_CTA_INIT_COUNT
	.align		4
        /*0024*/ 	.byte	0x02, 0x4a
	.zero		1
	.zero		1


	//----- nvinfo : EIATTR_EXIT_INSTR_OFFSETS
	.align		4
        /*0028*/ 	.byte	0x04, 0x1c
        /*002a*/ 	.short	(.L_43 - .L_42)


	//   ....[0]....
.L_42:
        /*002c*/ 	.word	0x000000a0


	//----- nvinfo : EIATTR_CBANK_PARAM_SIZE
	.align		4
.L_43:
        /*0030*/ 	.byte	0x03, 0x19
        /*0032*/ 	.short	0x0008


	//----- nvinfo : EIATTR_PARAM_CBANK
	.align		4
        /*0034*/ 	.byte	0x04, 0x0a
        /*0036*/ 	.short	(.L_45 - .L_44)
	.align		4
.L_44:
        /*0038*/ 	.word	index@(.nv.constant0._Z15my_first_kernelIdEvPT_)
        /*003c*/ 	.short	0x0380
        /*003e*/ 	.short	0x0008


	//----- nvinfo : EIATTR_SW_WAR
	.align		4
.L_45:
        /*0040*/ 	.byte	0x04, 0x36
        /*0042*/ 	.short	(.L_47 - .L_46)
.L_46:
        /*0044*/ 	.word	0x00000008
.L_47:


//--------------------- .nv.callgraph             --------------------------
	.section	.nv.callgraph,"",@"SHT_CUDA_CALLGRAPH"
	.align	4
	.sectionentsize	8
	.align		4
        /*0000*/ 	.word	0x00000000
	.align		4
        /*0004*/ 	.word	0xffffffff
	.align		4
        /*0008*/ 	.word	0x00000000
	.align		4
        /*000c*/ 	.word	0xfffffffe
	.align		4
        /*0010*/ 	.word	0x00000000
	.align		4
        /*0014*/ 	.word	0xfffffffd
	.align		4
        /*0018*/ 	.word	0x00000000
	.align		4
        /*001c*/ 	.word	0xfffffffc


//--------------------- .text._Z15my_first_kernelIiEvPT_ --------------------------
	.section	.text._Z15my_first_kernelIiEvPT_,"ax",@progbits
	.align	128
        .global         _Z15my_first_kernelIiEvPT_
        .type           _Z15my_first_kernelIiEvPT_,@function
        .size           _Z15my_first_kernelIiEvPT_,(.L_x_3 - _Z15my_first_kernelIiEvPT_)
        .other          _Z15my_first_kernelIiEvPT_,@"STO_CUDA_ENTRY STV_DEFAULT"
_Z15my_first_kernelIiEvPT_:
.text._Z15my_first_kernelIiEvPT_:
[----:B------:R-:W-:Y:S01]  /*0000*/  LDC R1, c[0x0][0x37c] ;  /* 0x0000df00ff017b82 */ /* 0x000fe20000000800 */
[----:B------:R-:W0:Y:S07]  /*0010*/  S2R R7, SR_TID.X ;  /* 0x0000000000077919 */ /* 0x000e2e0000002100 */
[----:B------:R-:W1:Y:S01]  /*0020*/  LDC.64 R2, c[0x0][0x380] ;  /* 0x0000e000ff027b82 */ /* 0x000e620000000a00 */
[----:B------:R-:W0:Y:S01]  /*0030*/  LDCU UR6, c[0x0][0x360] ;  /* 0x00006c00ff0677ac */ /* 0x000e220008000800 */
[----:B------:R-:W0:Y:S01]  /*0040*/  S2R R0, SR_CTAID.X ;  /* 0x0000000000007919 */ /* 0x000e220000002500 */
[----:B------:R-:W2:Y:S01]  /*0050*/  LDCU.64 UR4, c[0x0][0x358] ;  /* 0x00006b00ff0477ac */ /* 0x000ea20008000a00 */
[----:B0-----:R-:W-:-:S04]  /*0060*/  IMAD R5, R0, UR6, R7 ;  /* 0x0000000600057c24 */ /* 0x001fc8000f8e0207 */
[----:B-1----:R-:W-:-:S05]  /*0070*/  IMAD.WIDE R2, R5, 0x4, R2 ;  /* 0x0000000405027825 */ /* 0x002fca00078e0202 */
[----:B--2---:R-:W-:Y:S01]  /*0080*/  STG.E desc[UR4][R2.64], R7 ;  /* 0x0000000702007986 */ /* 0x004fe2000c101904 */
[----:B------:R-:W-:Y:S05]  /*0090*/  EXIT ;  /* 0x000000000000794d */ /* 0x000fea0003800000 */
.L_x_0:
[----:B------:R-:W-:-:S00]  /*00a0*/  BRA `(.L_x_0) ;  /* 0xfffffffc00fc7947 */ /* 0x000fc0000383ffff */
[----:B------:R-:W-:-:S00]  /*00b0*/  NOP ;  /* 0x0000000000007918 */ /* 0x000fc00000000000 */
        /* <DEDUP_REMOVED lines=12> */
.L_x_3:


//--------------------- .text._Z15my_first_kernelIfEvPT_ --------------------------
	.section	.text._Z15my_first_kernelIfEvPT_,"ax",@progbits
	.align	128
        .global         _Z15my_first_kernelIfEvPT_
        .type           _Z15my_first_kernelIfEvPT_,@function
        .size           _Z15my_first_kernelIfEvPT_,(.L_x_4 - _Z15my_first_kernelIfEvPT_)
        .other          _Z15my_first_kernelIfEvPT_,@"STO_CUDA_ENTRY STV_DEFAULT"
_Z15my_first_kernelIfEvPT_:
.text._Z15my_first_kernelIfEvPT_:
[----:B------:R-:W-:Y:S01]  /*0000*/  LDC R1, c[0x0][0x37c] ;  /* 0x0000df00ff017b82 */ /* 0x000fe20000000800 */
[----:B------:R-:W0:Y:S07]  /*0010*/  S2R R7, SR_TID.X ;  /* 0x0000000000077919 */ /* 0x000e2e0000002100 */
[----:B------:R-:W1:Y:S01]  /*0020*/  LDC.64 R2, c[0x0][0x380] ;  /* 0x0000e000ff027b82 */ /* 0x000e620000000a00 */
[----:B------:R-:W0:Y:S01]  /*0030*/  LDCU UR6, c[0x0][0x360] ;  /* 0x00006c00ff0677ac */ /* 0x000e220008000800 */
[----:B------:R-:W0:Y:S01]  /*0040*/  S2R R0, SR_CTAID.X ;  /* 0x0000000000007919 */ /* 0x000e220000002500 */
[----:B------:R-:W2:Y:S01]  /*0050*/  LDCU.64 UR4, c[0x0][0x358] ;  /* 0x00006b00ff0477ac */ /* 0x000ea20008000a00 */
[----:B0-----:R-:W-:Y:S01]  /*0060*/  IMAD R5, R0, UR6, R7 ;  /* 0x0000000600057c24 */ /* 0x001fe2000f8e0207 */
[----:B------:R-:W-:-:S03]  /*0070*/  I2FP.F32.U32 R7, R7 ;  /* 0x0000000700077245 */ /* 0x000fc60000201000 */
[----:B-1----:R-:W-:-:S05]  /*0080*/  IMAD.WIDE R2, R5, 0x4, R2 ;  /* 0x0000000405027825 */ /* 0x002fca00078e0202 */
[----:B--2---:R-:W-:Y:S01]  /*0090*/  STG.E desc[UR4][R2.64], R7 ;  /* 0x0000000702007986 */ /* 0x004fe2000c101904 */
[----:B------:R-:W-:Y:S05]  /*00a0*/  EXIT ;  /* 0x000000000000794d */ /* 0x000fea0003800000 */
.L_x_1:
        /* <DEDUP_REMOVED lines=13> */
.L_x_4:


//--------------------- .text._Z15my_first_kernelIdEvPT_ --------------------------
	.section	.text._Z15my_first_kernelIdEvPT_,"ax",@progbits
	.align	128
        .global         _Z15my_first_kernelIdEvPT_
        .type           _Z15my_first_kernelIdEvPT_,@function
        .size           _Z15my_first_kernelIdEvPT_,(.L_x_5 - _Z15my_first_kernelIdEvPT_)
        .other          _Z15my_first_kernelIdEvPT_,@"STO_CUDA_ENTRY STV_DEFAULT"
_Z15my_first_kernelIdEvPT_:
.text._Z15my_first_kernelIdEvPT_:
[----:B------:R-:W-:Y:S01]  /*0000*/  LDC R1, c[0x0][0x37c] ;  /* 0x0000df00ff017b82 */ /* 0x000fe20000000800 */
[----:B------:R-:W0:Y:S07]  /*0010*/  S2R R0, SR_TID.X ;  /* 0x0000000000007919 */ /* 0x000e2e0000002100 */
[----:B------:R-:W1:Y:S01]  /*0020*/  LDC.64 R4, c[0x0][0x380] ;  /* 0x0000e000ff047b82 */ /* 0x000e620000000a00 */
[----:B------:R-:W2:Y:S01]  /*0030*/  LDCU UR6, c[0x0][0x360] ;  /* 0x00006c00ff0677ac */ /* 0x000ea20008000800 */
[----:B------:R-:W2:Y:S01]  /*0040*/  S2R R7, SR_CTAID.X ;  /* 0x0000000000077919 */ /* 0x000ea20000002500 */
[----:B------:R-:W3:Y:S01]  /*0050*/  LDCU.64 UR4, c[0x0][0x358] ;  /* 0x00006b00ff0477ac */ /* 0x000ee20008000a00 */
[----:B0-----:R-:W3:Y:S01]  /*0060*/  I2F.F64.U32 R2, R0 ;  /* 0x0000000000027312 */ /* 0x001ee20000201800 */
[----:B--2---:R-:W-:-:S04]  /*0070*/  IMAD R7, R7, UR6, R0 ;  /* 0x0000000607077c24 */ /* 0x004fc8000f8e0200 */
[----:B-1----:R-:W-:-:S05]  /*0080*/  IMAD.WIDE R4, R7, 0x8, R4 ;  /* 0x0000000807047825 */ /* 0x002fca00078e0204 */
[----:B---3--:R-:W-:Y:S01]  /*0090*/  STG.E.64 desc[UR4][R4.64], R2 ;  /* 0x0000000204007986 */ /* 0x008fe2000c101b04 */
[----:B------:R-:W-:Y:S05]  /*00a0*/  EXIT ;  /* 0x000000000000794d */ /* 0x000fea0003800000 */
.L_x_2:
        /* <DEDUP_REMOVED lines=13> */
.L_x_5:


//--------------------- .nv.shared.reserved.0     --------------------------
	.section	.nv.shared.reserved.0,"aw",@nobits
	.weak		__nv_reservedSMEM_offset_0_alias
	.size		__nv_reservedSMEM_offset_0_alias, 0, 64
	.other		__nv_reservedSMEM_offset_0_alias,@"STO_CUDA_RESERVED_SHARED STV_DEFAULT"
__nv_reservedSMEM_offset_0_alias:
	.zero		0
	.zero		64


//--------------------- .nv.constant0._Z15my_first_kernelIiEvPT_ --------------------------
	.section	.nv.constant0._Z15my_first_kernelIiEvPT_,"a",@progbits
	.sectionflags	@""
	.align	4
.nv.constant0._Z15my_first_kernelIiEvPT_:
	.zero		904


//--------------------- .nv.constant0._Z15my_first_kernelIfEvPT_ --------------------------
	.section	.nv.constant0._Z15my_first_kernelIfEvPT_,"a",@progbits
	.sectionflags	@""
	.align	4
.nv.constant0._Z15my_first_kernelIfEvPT_:
	.zero		904


//--------------------- .nv.constant0._Z15my_first_kernelIdEvPT_ --------------------------
	.section	.nv.constant0._Z15my_first_kernelIdEvPT_,"a",@progbits
	.sectionflags	@""
	.align	4
.nv.constant0._Z15my_first_kernelIdEvPT_:
	.zero		904


//--------------------- SYMBOLS --------------------------

	.type		.nv.reservedSmem.offset0,@object
	.size		.nv.reservedSmem.offset0,0x4
